//
// Generated by NVIDIA NVVM Compiler
//
// Compiler Build ID: CL-36424714
// Cuda compilation tools, release 13.0, V13.0.88
// Based on NVVM 20.0.0
//

.version 9.0
.target sm_100
.address_size 64

	// .globl	_Z13helloWorldGPUv
.extern .func  (.param .b32 func_retval0) vprintf
(
	.param .b64 vprintf_param_0,
	.param .b64 vprintf_param_1
)
;
.global .align 1 .b8 $str[46] = {72, 101, 108, 108, 111, 32, 87, 111, 108, 114, 100, 32, 71, 80, 85, 58, 32, 114, 111, 119, 58, 32, 37, 108, 100, 44, 32, 99, 111, 108, 58, 32, 37, 108, 100, 44, 32, 99, 104, 58, 32, 37, 108, 100, 10};

.visible .entry _Z13helloWorldGPUv()
{
	.local .align 8 .b8 	__local_depot0[24];
	.reg .b64 	%SP;
	.reg .b64 	%SPL;
	.reg .b32 	%r<15>;
	.reg .b64 	%rd<8>;

	mov.u64 	%SPL, __local_depot0;
	cvta.local.u64 	%SP, %SPL;
	add.u64 	%rd1, %SP, 0;
	add.u64 	%rd2, %SPL, 0;
	mov.u32 	%r1, %ntid.x;
	mov.u32 	%r2, %ctaid.x;
	mov.u32 	%r3, %tid.x;
	mad.lo.s32 	%r4, %r1, %r2, %r3;
	cvt.u64.u32 	%rd3, %r4;
	mov.u32 	%r5, %ntid.y;
	mov.u32 	%r6, %ctaid.y;
	mov.u32 	%r7, %tid.y;
	mad.lo.s32 	%r8, %r5, %r6, %r7;
	cvt.u64.u32 	%rd4, %r8;
	mov.u32 	%r9, %ntid.z;
	mov.u32 	%r10, %ctaid.z;
	mov.u32 	%r11, %tid.z;
	mad.lo.s32 	%r12, %r9, %r10, %r11;
	cvt.u64.u32 	%rd5, %r12;
	st.local.u64 	[%rd2], %rd3;
	st.local.u64 	[%rd2+8], %rd4;
	st.local.u64 	[%rd2+16], %rd5;
	mov.u64 	%rd6, $str;
	cvta.global.u64 	%rd7, %rd6;
	{ // callseq 0, 0
	.param .b64 param0;
	st.param.b64 	[param0], %rd7;
	.param .b64 param1;
	st.param.b64 	[param1], %rd1;
	.param .b32 retval0;
	call.uni (retval0), 
	vprintf, 
	(
	param0, 
	param1
	);
	ld.param.b32 	%r13, [retval0];
	} // callseq 0
	ret;

}


// ===== COMPILED SASS (sm_100) =====

	.target	sm_100

	.elftype	@"ET_EXEC"


//--------------------- .note.nv.tkinfo           --------------------------
	.section	.note.nv.tkinfo,"",@"SHT_NOTE"
	.sectionflags	@"SHF_NOTE_NV_TKINFO"
	.tkinfo
        /*0018*/ 	.word	0x00000002
        /*0030*/ 	.string	""
        /*0030*/ 	.string	"ptxas"
        /*0030*/ 	.string	"Cuda compilation tools, release 13.0, V13.0.88"
        /*0030*/ 	.string	"Build cuda_13.0.r13.0/compiler.36424714_0"
        /*0030*/ 	.string	"-arch sm_100 -m 64 "



//--------------------- .note.nv.cuinfo           --------------------------
	.section	.note.nv.cuinfo,"",@"SHT_NOTE"
	.sectionflags	@"SHF_NOTE_NV_CUINFO"
        /*0018*/ 	.short	0x0002
        /*001a*/ 	.short	0x0064
        /*001c*/ 	.short	0x0082
	.zero		2


//--------------------- .nv.info                  --------------------------
	.section	.nv.info,"",@"SHT_CUDA_INFO"
	.align	4


	//----- nvinfo : EIATTR_REGCOUNT
	.align		4
        /*0000*/ 	.byte	0x04, 0x2f
        /*0002*/ 	.short	(.L_2 - .L_1)
	.align		4
.L_1:
        /*0004*/ 	.word	index@(_Z13helloWorldGPUv)
        /*0008*/ 	.word	0x00000018


	//----- nvinfo : EIATTR_FRAME_SIZE
	.align		4
.L_2:
        /*000c*/ 	.byte	0x04, 0x11
        /*000e*/ 	.short	(.L_4 - .L_3)
	.align		4
.L_3:
        /*0010*/ 	.word	index@(_Z13helloWorldGPUv)
        /*0014*/ 	.word	0x00000018


	//----- nvinfo : EIATTR_MIN_STACK_SIZE
	.align		4
.L_4:
        /*0018*/ 	.byte	0x04, 0x12
        /*001a*/ 	.short	(.L_6 - .L_5)
	.align		4
.L_5:
        /*001c*/ 	.word	index@(_Z13helloWorldGPUv)
        /*0020*/ 	.word	0x00000018
.L_6:


//--------------------- .nv.compat                --------------------------
	.section	.nv.compat,"",@"SHT_CUDA_COMPAT_INFO"
	.align	4
        /*0000*/ 	.byte	0x02, 0x09, 0x00, 0x00, 0x02, 0x02, 0x01, 0x00, 0x02, 0x05, 0x05, 0x00, 0x03, 0x07, 0x01, 0x01
        /*0010*/ 	.byte	0x02, 0x03, 0x00, 0x00, 0x02, 0x06, 0x01, 0x00, 0x04, 0x0b, 0x08, 0x00, 0x09, 0x00, 0x00, 0x00
        /*0020*/ 	.byte	0x00, 0x00, 0x00, 0x00


//--------------------- .nv.info._Z13helloWorldGPUv --------------------------
	.section	.nv.info._Z13helloWorldGPUv,"",@"SHT_CUDA_INFO"
	.sectionflags	@""
	.align	4


	//----- nvinfo : EIATTR_CUDA_API_VERSION
	.align		4
        /*0000*/ 	.byte	0x04, 0x37
        /*0002*/ 	.short	(.L_8 - .L_7)
.L_7:
        /*0004*/ 	.word	0x00000082


	//----- nvinfo : EIATTR_SPARSE_MMA_MASK
	.align		4
.L_8:
        /*0008*/ 	.byte	0x03, 0x50
        /*000a*/ 	.short	0x0000


	//----- nvinfo : EIATTR_MAXREG_COUNT
	.align		4
        /*000c*/ 	.byte	0x03, 0x1b
        /*000e*/ 	.short	0x00ff


	//----- nvinfo : EIATTR_EXTERNS
	.align		4
        /*0010*/ 	.byte	0x04, 0x0f
        /*0012*/ 	.short	(.L_10 - .L_9)


	//   ....[0]....
	.align		4
.L_9:
        /*0014*/ 	.word	index@(vprintf)


	//----- nvinfo : EIATTR_MERCURY_ISA_VERSION
	.align		4
.L_10:
        /*0018*/ 	.byte	0x03, 0x5f
        /*001a*/ 	.short	0x0101


	//----- nvinfo : EIATTR_VRC_CTA_INIT_COUNT
	.align		4
        /*001c*/ 	.byte	0x02, 0x4a
	.zero		1
	.zero		1


	//----- nvinfo : EIATTR_SYSCALL_OFFSETS
	.align		4
        /*0020*/ 	.byte	0x04, 0x46
        /*0022*/ 	.short	(.L_12 - .L_11)


	//   ....[0]....
.L_11:
        /*0024*/ 	.word	0x000001e0


	//----- nvinfo : EIATTR_EXIT_INSTR_OFFSETS
	.align		4
.L_12:
        /*0028*/ 	.byte	0x04, 0x1c
        /*002a*/ 	.short	(.L_14 - .L_13)


	//   ....[0]....
.L_13:
        /*002c*/ 	.word	0x000001f0


	//----- nvinfo : EIATTR_SW_WAR
	.align		4
.L_14:
        /*0030*/ 	.byte	0x04, 0x36
        /*0032*/ 	.short	(.L_16 - .L_15)
.L_15:
        /*0034*/ 	.word	0x00000008
.L_16:


//--------------------- .nv.callgraph             --------------------------
	.section	.nv.callgraph,"",@"SHT_CUDA_CALLGRAPH"
	.align	4
	.sectionentsize	8
	.align		4
        /*0000*/ 	.word	0x00000000
	.align		4
        /*0004*/ 	.word	0xffffffff
	.align		4
        /*0008*/ 	.word	index@(_Z13helloWorldGPUv)
	.align		4
        /*000c*/ 	.word	index@(vprintf)
	.align		4
        /*0010*/ 	.word	0x00000000
	.align		4
        /*0014*/ 	.word	0xfffffffe
	.align		4
        /*0018*/ 	.word	0x00000000
	.align		4
        /*001c*/ 	.word	0xfffffffd
	.align		4
        /*0020*/ 	.word	0x00000000
	.align		4
        /*0024*/ 	.word	0xfffffffc


//--------------------- .nv.constant4             --------------------------
	.section	.nv.constant4,"a",@progbits
	.align	8
	.align		8
.nv.constant4:
        /*0000*/ 	.dword	vprintf
	.align		8
        /*0008*/ 	.dword	$str


//--------------------- .text._Z13helloWorldGPUv  --------------------------
	.section	.text._Z13helloWorldGPUv,"ax",@progbits
	.align	128
        .global         _Z13helloWorldGPUv
        .type           _Z13helloWorldGPUv,@function
        .size           _Z13helloWorldGPUv,(.L_x_2 - _Z13helloWorldGPUv)
        .other          _Z13helloWorldGPUv,@"STO_CUDA_ENTRY STV_DEFAULT"
_Z13helloWorldGPUv:
.text._Z13helloWorldGPUv:
[----:B------:R-:W0:Y:S01]  /*0000*/  LDC R1, c[0x0][0x37c] ;  /* 0x0000df00ff017b82 */ /* 0x000e220000000800 */
[----:B------:R-:W1:Y:S01]  /*0010*/  S2R R2, SR_CTAID.X ;  /* 0x0000000000027919 */ /* 0x000e620000002500 */
[----:B------:R-:W2:Y:S01]  /*0020*/  LDCU UR5, c[0x0][0x2fc] ;  /* 0x00005f80ff0577ac */ /* 0x000ea20008000800 */
[----:B0-----:R-:W-:Y:S01]  /*0030*/  IADD3 R1, PT, PT, R1, -0x18, RZ ;  /* 0xffffffe801017810 */ /* 0x001fe20007ffe0ff */
[----:B------:R-:W1:Y:S01]  /*0040*/  S2R R3, SR_TID.X ;  /* 0x0000000000037919 */ /* 0x000e620000002100 */
[----:B------:R-:W1:Y:S01]  /*0050*/  LDCU UR4, c[0x0][0x360] ;  /* 0x00006c00ff0477ac */ /* 0x000e620008000800 */
[----:B------:R-:W-:Y:S01]  /*0060*/  MOV R0, 0x0 ;  /* 0x0000000000007802 */ /* 0x000fe20000000f00 */
[----:B------:R-:W0:Y:S01]  /*0070*/  S2R R8, SR_CTAID.Y ;  /* 0x0000000000087919 */ /* 0x000e220000002600 */
[----:B------:R-:W0:Y:S02]  /*0080*/  LDCU UR6, c[0x0][0x364] ;  /* 0x00006c80ff0677ac */ /* 0x000e240008000800 */
[----:B------:R3:W4:Y:S01]  /*0090*/  LDC.64 R12, c[0x4][R0] ;  /* 0x01000000000c7b82 */ /* 0x0007220000000a00 */
[----:B------:R-:W0:Y:S01]  /*00a0*/  S2R R9, SR_TID.Y ;  /* 0x0000000000097919 */ /* 0x000e220000002200 */
[----:B------:R-:W5:Y:S01]  /*00b0*/  LDCU UR7, c[0x0][0x368] ;  /* 0x00006d00ff0777ac */ /* 0x000f620008000800 */
[----:B------:R-:W5:Y:S01]  /*00c0*/  S2R R10, SR_CTAID.Z ;  /* 0x00000000000a7919 */ /* 0x000f620000002700 */
[----:B------:R-:W5:Y:S01]  /*00d0*/  S2R R11, SR_TID.Z ;  /* 0x00000000000b7919 */ /* 0x000f620000002300 */
[----:B-1----:R-:W-:-:S02]  /*00e0*/  IMAD R2, R2, UR4, R3 ;  /* 0x0000000402027c24 */ /* 0x002fc4000f8e0203 */
[----:B------:R-:W-:Y:S01]  /*00f0*/  HFMA2 R3, -RZ, RZ, 0, 0 ;  /* 0x00000000ff037431 */ /* 0x000fe200000001ff */
[----:B------:R-:W1:Y:S01]  /*0100*/  LDCU UR4, c[0x0][0x2f8] ;  /* 0x00005f00ff0477ac */ /* 0x000e620008000800 */
[----:B0-----:R-:W-:-:S03]  /*0110*/  IMAD R8, R8, UR6, R9 ;  /* 0x0000000608087c24 */ /* 0x001fc6000f8e0209 */
[----:B------:R3:W-:Y:S01]  /*0120*/  STL.64 [R1], R2 ;  /* 0x0000000201007387 */ /* 0x0007e20000100a00 */
[----:B------:R-:W-:-:S05]  /*0130*/  IMAD.MOV.U32 R9, RZ, RZ, RZ ;  /* 0x000000ffff097224 */ /* 0x000fca00078e00ff */
[----:B------:R3:W-:Y:S01]  /*0140*/  STL.64 [R1+0x8], R8 ;  /* 0x0000080801007387 */ /* 0x0007e20000100a00 */
[----:B-----5:R-:W-:Y:S01]  /*0150*/  IMAD R10, R10, UR7, R11 ;  /* 0x000000070a0a7c24 */ /* 0x020fe2000f8e020b */
[----:B------:R-:W-:Y:S01]  /*0160*/  MOV R11, RZ ;  /* 0x000000ff000b7202 */ /* 0x000fe20000000f00 */
[----:B------:R-:W0:Y:S01]  /*0170*/  LDCU.64 UR6, c[0x4][0x8] ;  /* 0x01000100ff0677ac */ /* 0x000e220008000a00 */
[----:B-1----:R-:W-:-:S03]  /*0180*/  IADD3 R6, P0, PT, R1, UR4, RZ ;  /* 0x0000000401067c10 */ /* 0x002fc6000ff1e0ff */
[----:B------:R3:W-:Y:S02]  /*0190*/  STL.64 [R1+0x10], R10 ;  /* 0x0000100a01007387 */ /* 0x0007e40000100a00 */
[----:B--2---:R-:W-:Y:S02]  /*01a0*/  IMAD.X R7, RZ, RZ, UR5, P0 ;  /* 0x00000005ff077e24 */ /* 0x004fe400080e06ff */
[----:B0-----:R-:W-:Y:S01]  /*01b0*/  IMAD.U32 R4, RZ, RZ, UR6 ;  /* 0x00000006ff047e24 */ /* 0x001fe2000f8e00ff */
[----:B---34-:R-:W-:-:S07]  /*01c0*/  MOV R5, UR7 ;  /* 0x0000000700057c02 */ /* 0x018fce0008000f00 */
[----:B------:R-:W-:-:S07]  /*01d0*/  LEPC R20, `(.L_x_0) ;  /* 0x000000001014794e */ /* 0x000fce0000000000 */
[----:B------:R-:W-:Y:S05]  /*01e0*/  CALL.ABS.NOINC R12 ;  /* 0x000000000c007343 */ /* 0x000fea0003c00000 */
.L_x_0:
[----:B------:R-:W-:Y:S05]  /*01f0*/  EXIT ;  /* 0x000000000000794d */ /* 0x000fea0003800000 */
.L_x_1:
[----:B------:R-:W-:-:S00]  /*0200*/  BRA `(.L_x_1) ;  /* 0xfffffffc00fc7947 */ /* 0x000fc0000383ffff */
[----:B------:R-:W-:-:S00]  /*0210*/  NOP ;  /* 0x0000000000007918 */ /* 0x000fc00000000000 */
        /* <DEDUP_REMOVED lines=14> */
.L_x_2:


//--------------------- .nv.global.init           --------------------------
	.section	.nv.global.init,"aw",@progbits
.nv.global.init:
	.type		$str,@object
	.size		$str,(.L_0 - $str)
$str:
        /*0000*/ 	.byte	0x48, 0x65, 0x6c, 0x6c, 0x6f, 0x20, 0x57, 0x6f, 0x6c, 0x72, 0x64, 0x20, 0x47, 0x50, 0x55, 0x3a
        /*0010*/ 	.byte	0x20, 0x72, 0x6f, 0x77, 0x3a, 0x20, 0x25, 0x6c, 0x64, 0x2c, 0x20, 0x63, 0x6f, 0x6c, 0x3a, 0x20
        /*0020*/ 	.byte	0x25, 0x6c, 0x64, 0x2c, 0x20, 0x63, 0x68, 0x3a, 0x20, 0x25, 0x6c, 0x64, 0x0a, 0x00
.L_0:


//--------------------- .nv.shared.reserved.0     --------------------------
	.section	.nv.shared.reserved.0,"aw",@nobits
	.weak		__nv_reservedSMEM_offset_0_alias
	.size		__nv_reservedSMEM_offset_0_alias, 0, 64
	.other		__nv_reservedSMEM_offset_0_alias,@"STO_CUDA_RESERVED_SHARED STV_DEFAULT"
__nv_reservedSMEM_offset_0_alias:
	.zero		0
	.zero		64


//--------------------- .nv.constant0._Z13helloWorldGPUv --------------------------
	.section	.nv.constant0._Z13helloWorldGPUv,"a",@progbits
	.sectionflags	@""
	.align	4
.nv.constant0._Z13helloWorldGPUv:
	.zero		896


//--------------------- SYMBOLS --------------------------

	.type		.nv.reservedSmem.offset0,@object
	.size		.nv.reservedSmem.offset0,0x4
	.type		vprintf,@function
